//
// Generated by NVIDIA NVVM Compiler
//
// Compiler Build ID: CL-36424714
// Cuda compilation tools, release 13.0, V13.0.88
// Based on NVVM 20.0.0
//

.version 9.0
.target sm_100
.address_size 64

	// .globl	_Z19measure_syndromes_xPK6float2PifP17curandStateXORWOW
.global .align 4 .b8 precalc_xorwow_matrix[102400];
.global .align 4 .b8 precalc_xorwow_offset_matrix[102400];
.global .align 4 .b8 mrg32k3aM1[2304];
.global .align 4 .b8 mrg32k3aM2[2304];
.global .align 4 .b8 mrg32k3aM1SubSeq[2016];
.global .align 4 .b8 mrg32k3aM2SubSeq[2016];
.global .align 4 .b8 mrg32k3aM1Seq[2304];
.global .align 4 .b8 mrg32k3aM2Seq[2304];
.const .align 8 .b8 __cr_lgamma_table[72];
// _ZZ11decode_mwpmPKiS0_PiS1_PfE11dist_matrix has been demoted
// _ZZ11decode_mwpmPKiS0_PiS1_PfE7defects has been demoted
// _ZZ11decode_mwpmPKiS0_PiS1_PfE11num_defects has been demoted

.visible .entry _Z19measure_syndromes_xPK6float2PifP17curandStateXORWOW(
	.param .u64 .ptr .align 1 _Z19measure_syndromes_xPK6float2PifP17curandStateXORWOW_param_0,
	.param .u64 .ptr .align 1 _Z19measure_syndromes_xPK6float2PifP17curandStateXORWOW_param_1,
	.param .f32 _Z19measure_syndromes_xPK6float2PifP17curandStateXORWOW_param_2,
	.param .u64 .ptr .align 1 _Z19measure_syndromes_xPK6float2PifP17curandStateXORWOW_param_3
)
{
	.reg .pred 	%p<5>;
	.reg .b32 	%r<29>;
	.reg .b32 	%f<24>;
	.reg .b64 	%rd<18>;

	ld.param.u64 	%rd1, [_Z19measure_syndromes_xPK6float2PifP17curandStateXORWOW_param_0];
	ld.param.u64 	%rd2, [_Z19measure_syndromes_xPK6float2PifP17curandStateXORWOW_param_1];
	ld.param.f32 	%f1, [_Z19measure_syndromes_xPK6float2PifP17curandStateXORWOW_param_2];
	ld.param.u64 	%rd3, [_Z19measure_syndromes_xPK6float2PifP17curandStateXORWOW_param_3];
	mov.u32 	%r2, %ctaid.x;
	mov.u32 	%r3, %ntid.x;
	mov.u32 	%r4, %tid.x;
	mad.lo.s32 	%r1, %r2, %r3, %r4;
	setp.gt.s32 	%p1, %r1, 19;
	@%p1 bra 	$L__BB0_2;
	cvta.to.global.u64 	%rd4, %rd3;
	cvta.to.global.u64 	%rd5, %rd2;
	cvta.to.global.u64 	%rd6, %rd1;
	shr.s32 	%r5, %r1, 31;
	shr.u32 	%r6, %r5, 30;
	add.s32 	%r7, %r1, %r6;
	and.b32  	%r8, %r7, -4;
	sub.s32 	%r9, %r1, %r8;
	shr.s32 	%r10, %r7, 2;
	mul.lo.s32 	%r11, %r10, 5;
	add.s32 	%r12, %r11, %r9;
	mul.wide.s32 	%rd7, %r12, 8;
	add.s64 	%rd8, %rd6, %rd7;
	ld.global.nc.f32 	%f2, [%rd8+4];
	mul.f32 	%f3, %f2, %f2;
	fma.rn.f32 	%f4, %f2, %f2, %f3;
	mov.f32 	%f5, 0f3F800000;
	sub.f32 	%f6, %f5, %f4;
	cvt.s64.s32 	%rd9, %r11;
	cvt.s64.s32 	%rd10, %r9;
	add.s64 	%rd11, %rd10, %rd9;
	shl.b64 	%rd12, %rd11, 3;
	add.s64 	%rd13, %rd6, %rd12;
	ld.global.nc.f32 	%f7, [%rd13+12];
	mul.f32 	%f8, %f7, %f7;
	fma.rn.f32 	%f9, %f7, %f7, %f8;
	sub.f32 	%f10, %f5, %f9;
	mul.f32 	%f11, %f6, %f10;
	ld.global.nc.f32 	%f12, [%rd8+44];
	mul.f32 	%f13, %f12, %f12;
	fma.rn.f32 	%f14, %f12, %f12, %f13;
	sub.f32 	%f15, %f5, %f14;
	mul.f32 	%f16, %f11, %f15;
	ld.global.nc.f32 	%f17, [%rd8+52];
	mul.f32 	%f18, %f17, %f17;
	fma.rn.f32 	%f19, %f17, %f17, %f18;
	sub.f32 	%f20, %f5, %f19;
	mul.f32 	%f21, %f16, %f20;
	mul.wide.s32 	%rd14, %r1, 48;
	add.s64 	%rd15, %rd4, %rd14;
	ld.global.v2.u32 	{%r13, %r14}, [%rd15];
	ld.global.v2.u32 	{%r15, %r16}, [%rd15+8];
	ld.global.v2.u32 	{%r17, %r18}, [%rd15+16];
	shr.u32 	%r19, %r14, 2;
	xor.b32  	%r20, %r19, %r14;
	shl.b32 	%r21, %r18, 4;
	shl.b32 	%r22, %r20, 1;
	xor.b32  	%r23, %r21, %r22;
	xor.b32  	%r24, %r23, %r18;
	xor.b32  	%r25, %r24, %r20;
	add.s32 	%r26, %r13, 362437;
	add.s32 	%r27, %r25, %r26;
	cvt.rn.f32.u32 	%f22, %r27;
	fma.rn.f32 	%f23, %f22, 0f2F800000, 0f2F000000;
	st.global.v2.u32 	[%rd15], {%r26, %r15};
	st.global.v2.u32 	[%rd15+8], {%r16, %r17};
	st.global.v2.u32 	[%rd15+16], {%r18, %r25};
	setp.leu.f32 	%p2, %f21, 0f00000000;
	setp.lt.f32 	%p3, %f23, %f1;
	xor.pred  	%p4, %p2, %p3;
	selp.u32 	%r28, 1, 0, %p4;
	mul.wide.s32 	%rd16, %r1, 4;
	add.s64 	%rd17, %rd5, %rd16;
	st.global.u32 	[%rd17], %r28;
$L__BB0_2:
	ret;

}
	// .globl	_Z11decode_mwpmPKiS0_PiS1_Pf
.visible .entry _Z11decode_mwpmPKiS0_PiS1_Pf(
	.param .u64 .ptr .align 1 _Z11decode_mwpmPKiS0_PiS1_Pf_param_0,
	.param .u64 .ptr .align 1 _Z11decode_mwpmPKiS0_PiS1_Pf_param_1,
	.param .u64 .ptr .align 1 _Z11decode_mwpmPKiS0_PiS1_Pf_param_2,
	.param .u64 .ptr .align 1 _Z11decode_mwpmPKiS0_PiS1_Pf_param_3,
	.param .u64 .ptr .align 1 _Z11decode_mwpmPKiS0_PiS1_Pf_param_4
)
{
	.reg .pred 	%p<26>;
	.reg .b32 	%r<117>;
	.reg .b32 	%f<25>;
	.reg .b64 	%rd<13>;
	// demoted variable
	.shared .align 4 .b8 _ZZ11decode_mwpmPKiS0_PiS1_PfE11dist_matrix[4096];
	// demoted variable
	.shared .align 4 .b8 _ZZ11decode_mwpmPKiS0_PiS1_PfE7defects[128];
	// demoted variable
	.shared .align 4 .u32 _ZZ11decode_mwpmPKiS0_PiS1_PfE11num_defects;
	ld.param.u64 	%rd5, [_Z11decode_mwpmPKiS0_PiS1_Pf_param_0];
	ld.param.u64 	%rd6, [_Z11decode_mwpmPKiS0_PiS1_Pf_param_2];
	mov.u32 	%r1, %tid.x;
	setp.ne.s32 	%p1, %r1, 0;
	@%p1 bra 	$L__BB1_2;
	mov.b32 	%r47, 0;
	st.shared.u32 	[_ZZ11decode_mwpmPKiS0_PiS1_PfE11num_defects], %r47;
$L__BB1_2:
	bar.sync 	0;
	setp.gt.u32 	%p2, %r1, 19;
	@%p2 bra 	$L__BB1_8;
	mov.u32 	%r2, %ntid.x;
	mul.wide.u32 	%rd7, %r1, 4;
	cvta.to.global.u64 	%rd8, %rd5;
	add.s64 	%rd12, %rd8, %rd7;
	mul.wide.u32 	%rd2, %r2, 4;
	mov.u32 	%r50, _ZZ11decode_mwpmPKiS0_PiS1_PfE7defects;
	mov.u32 	%r97, %r1;
$L__BB1_4:
	ld.global.nc.u32 	%r48, [%rd12];
	setp.ne.s32 	%p3, %r48, 1;
	@%p3 bra 	$L__BB1_7;
	atom.shared.add.u32 	%r4, [_ZZ11decode_mwpmPKiS0_PiS1_PfE11num_defects], 1;
	setp.gt.s32 	%p4, %r4, 31;
	@%p4 bra 	$L__BB1_7;
	shl.b32 	%r49, %r4, 2;
	add.s32 	%r51, %r50, %r49;
	st.shared.u32 	[%r51], %r97;
$L__BB1_7:
	add.s32 	%r97, %r97, %r2;
	add.s64 	%rd12, %rd12, %rd2;
	setp.lt.u32 	%p5, %r97, 20;
	@%p5 bra 	$L__BB1_4;
$L__BB1_8:
	bar.sync 	0;
	ld.shared.u32 	%r52, [_ZZ11decode_mwpmPKiS0_PiS1_PfE11num_defects];
	mov.u32 	%r6, %tid.y;
	shl.b32 	%r53, %r1, 2;
	mov.u32 	%r54, _ZZ11decode_mwpmPKiS0_PiS1_PfE7defects;
	add.s32 	%r7, %r54, %r53;
	max.u32 	%r55, %r1, %r6;
	setp.ge.u32 	%p6, %r55, %r52;
	@%p6 bra 	$L__BB1_10;
	ld.shared.u32 	%r56, [%r7];
	shl.b32 	%r57, %r6, 2;
	add.s32 	%r59, %r54, %r57;
	ld.shared.u32 	%r60, [%r59];
	shr.s32 	%r61, %r56, 31;
	shr.u32 	%r62, %r61, 30;
	add.s32 	%r63, %r56, %r62;
	and.b32  	%r64, %r63, -4;
	sub.s32 	%r65, %r56, %r64;
	shr.s32 	%r66, %r63, 2;
	shr.s32 	%r67, %r60, 31;
	shr.u32 	%r68, %r67, 30;
	add.s32 	%r69, %r60, %r68;
	shr.s32 	%r70, %r69, 2;
	and.b32  	%r71, %r69, -4;
	sub.s32 	%r72, %r66, %r70;
	abs.s32 	%r73, %r72;
	sub.s32 	%r74, %r71, %r60;
	add.s32 	%r75, %r65, %r74;
	abs.s32 	%r76, %r75;
	add.s32 	%r77, %r73, %r76;
	cvt.rn.f32.u32 	%f14, %r77;
	shl.b32 	%r78, %r1, 7;
	mov.u32 	%r79, _ZZ11decode_mwpmPKiS0_PiS1_PfE11dist_matrix;
	add.s32 	%r80, %r79, %r78;
	add.s32 	%r81, %r80, %r57;
	st.shared.f32 	[%r81], %f14;
$L__BB1_10:
	bar.sync 	0;
	ld.shared.u32 	%r8, [_ZZ11decode_mwpmPKiS0_PiS1_PfE11num_defects];
	setp.ge.u32 	%p7, %r1, %r8;
	@%p7 bra 	$L__BB1_35;
	setp.lt.s32 	%p8, %r8, 1;
	mov.b32 	%r104, -1;
	@%p8 bra 	$L__BB1_33;
	and.b32  	%r9, %r8, 3;
	setp.lt.u32 	%p9, %r8, 4;
	mov.b32 	%r104, -1;
	mov.f32 	%f19, 0f60AD78EC;
	mov.b32 	%r113, 0;
	@%p9 bra 	$L__BB1_27;
	and.b32  	%r113, %r8, 2147483644;
	neg.s32 	%r101, %r113;
	add.s32 	%r100, %r1, -1;
	shl.b32 	%r88, %r1, 7;
	mov.u32 	%r89, _ZZ11decode_mwpmPKiS0_PiS1_PfE11dist_matrix;
	add.s32 	%r90, %r88, %r89;
	add.s32 	%r98, %r90, 8;
	mov.b32 	%r104, -1;
	mov.f32 	%f19, 0f60AD78EC;
	mov.b32 	%r99, 1;
$L__BB1_14:
	setp.eq.s32 	%p10, %r100, -1;
	@%p10 bra 	$L__BB1_17;
	ld.shared.f32 	%f2, [%r98+-8];
	setp.geu.f32 	%p11, %f2, %f19;
	@%p11 bra 	$L__BB1_17;
	add.s32 	%r104, %r99, -1;
	mov.f32 	%f19, %f2;
$L__BB1_17:
	setp.eq.s32 	%p12, %r100, 0;
	@%p12 bra 	$L__BB1_20;
	ld.shared.f32 	%f4, [%r98+-4];
	setp.geu.f32 	%p13, %f4, %f19;
	@%p13 bra 	$L__BB1_20;
	mov.u32 	%r104, %r99;
	mov.f32 	%f19, %f4;
$L__BB1_20:
	setp.eq.s32 	%p14, %r100, 1;
	@%p14 bra 	$L__BB1_23;
	ld.shared.f32 	%f6, [%r98];
	setp.geu.f32 	%p15, %f6, %f19;
	@%p15 bra 	$L__BB1_23;
	add.s32 	%r104, %r99, 1;
	mov.f32 	%f19, %f6;
$L__BB1_23:
	setp.eq.s32 	%p16, %r100, 2;
	@%p16 bra 	$L__BB1_26;
	ld.shared.f32 	%f8, [%r98+4];
	setp.geu.f32 	%p17, %f8, %f19;
	@%p17 bra 	$L__BB1_26;
	add.s32 	%r104, %r99, 2;
	mov.f32 	%f19, %f8;
$L__BB1_26:
	add.s32 	%r101, %r101, 4;
	add.s32 	%r100, %r100, -4;
	add.s32 	%r99, %r99, 4;
	add.s32 	%r98, %r98, 16;
	setp.ne.s32 	%p18, %r101, 0;
	@%p18 bra 	$L__BB1_14;
$L__BB1_27:
	setp.eq.s32 	%p19, %r9, 0;
	@%p19 bra 	$L__BB1_33;
	shl.b32 	%r91, %r1, 7;
	shl.b32 	%r92, %r113, 2;
	add.s32 	%r93, %r91, %r92;
	mov.u32 	%r94, _ZZ11decode_mwpmPKiS0_PiS1_PfE11dist_matrix;
	add.s32 	%r112, %r94, %r93;
	sub.s32 	%r111, %r113, %r1;
	neg.s32 	%r110, %r9;
$L__BB1_29:
	.pragma "nounroll";
	setp.eq.s32 	%p20, %r111, 0;
	@%p20 bra 	$L__BB1_32;
	ld.shared.f32 	%f12, [%r112];
	setp.geu.f32 	%p21, %f12, %f19;
	@%p21 bra 	$L__BB1_32;
	mov.u32 	%r104, %r113;
	mov.f32 	%f19, %f12;
$L__BB1_32:
	add.s32 	%r113, %r113, 1;
	add.s32 	%r112, %r112, 4;
	add.s32 	%r111, %r111, 1;
	add.s32 	%r110, %r110, 1;
	setp.ne.s32 	%p22, %r110, 0;
	@%p22 bra 	$L__BB1_29;
$L__BB1_33:
	setp.lt.s32 	%p23, %r104, 0;
	setp.ge.u32 	%p24, %r1, %r104;
	or.pred  	%p25, %p23, %p24;
	@%p25 bra 	$L__BB1_35;
	ld.shared.u32 	%r95, [%r7];
	cvta.to.global.u64 	%rd9, %rd6;
	mul.wide.s32 	%rd10, %r95, 4;
	add.s64 	%rd11, %rd9, %rd10;
	atom.global.add.u32 	%r96, [%rd11], 1;
$L__BB1_35:
	ret;

}


// ===== COMPILED SASS (sm_100) =====

	.target	sm_100

	.elftype	@"ET_EXEC"


//--------------------- .note.nv.tkinfo           --------------------------
	.section	.note.nv.tkinfo,"",@"SHT_NOTE"
	.sectionflags	@"SHF_NOTE_NV_TKINFO"
	.tkinfo
        /*0018*/ 	.word	0x00000002
        /*0030*/ 	.string	""
        /*0030*/ 	.string	"ptxas"
        /*0030*/ 	.string	"Cuda compilation tools, release 13.0, V13.0.88"
        /*0030*/ 	.string	"Build cuda_13.0.r13.0/compiler.36424714_0"
        /*0030*/ 	.string	"-arch sm_100 -m 64 "



//--------------------- .note.nv.cuinfo           --------------------------
	.section	.note.nv.cuinfo,"",@"SHT_NOTE"
	.sectionflags	@"SHF_NOTE_NV_CUINFO"
        /*0018*/ 	.short	0x0002
        /*001a*/ 	.short	0x0064
        /*001c*/ 	.short	0x0082
	.zero		2


//--------------------- .nv.info                  --------------------------
	.section	.nv.info,"",@"SHT_CUDA_INFO"
	.align	4


	//----- nvinfo : EIATTR_REGCOUNT
	.align		4
        /*0000*/ 	.byte	0x04, 0x2f
        /*0002*/ 	.short	(.L_10 - .L_9)
	.align		4
.L_9:
        /*0004*/ 	.word	index@(_Z19measure_syndromes_xPK6float2PifP17curandStateXORWOW)
        /*0008*/ 	.word	0x00000017


	//----- nvinfo : EIATTR_FRAME_SIZE
	.align		4
.L_10:
        /*000c*/ 	.byte	0x04, 0x11
        /*000e*/ 	.short	(.L_12 - .L_11)
	.align		4
.L_11:
        /*0010*/ 	.word	index@(_Z19measure_syndromes_xPK6float2PifP17curandStateXORWOW)
        /*0014*/ 	.word	0x00000000


	//----- nvinfo : EIATTR_REGCOUNT
	.align		4
.L_12:
        /*0018*/ 	.byte	0x04, 0x2f
        /*001a*/ 	.short	(.L_14 - .L_13)
	.align		4
.L_13:
        /*001c*/ 	.word	index@(_Z11decode_mwpmPKiS0_PiS1_Pf)
        /*0020*/ 	.word	0x0000000e


	//----- nvinfo : EIATTR_FRAME_SIZE
	.align		4
.L_14:
        /*0024*/ 	.byte	0x04, 0x11
        /*0026*/ 	.short	(.L_16 - .L_15)
	.align		4
.L_15:
        /*0028*/ 	.word	index@(_Z11decode_mwpmPKiS0_PiS1_Pf)
        /*002c*/ 	.word	0x00000000


	//----- nvinfo : EIATTR_MIN_STACK_SIZE
	.align		4
.L_16:
        /*0030*/ 	.byte	0x04, 0x12
        /*0032*/ 	.short	(.L_18 - .L_17)
	.align		4
.L_17:
        /*0034*/ 	.word	index@(_Z11decode_mwpmPKiS0_PiS1_Pf)
        /*0038*/ 	.word	0x00000000


	//----- nvinfo : EIATTR_MIN_STACK_SIZE
	.align		4
.L_18:
        /*003c*/ 	.byte	0x04, 0x12
        /*003e*/ 	.short	(.L_20 - .L_19)
	.align		4
.L_19:
        /*0040*/ 	.word	index@(_Z19measure_syndromes_xPK6float2PifP17curandStateXORWOW)
        /*0044*/ 	.word	0x00000000
.L_20:


//--------------------- .nv.compat                --------------------------
	.section	.nv.compat,"",@"SHT_CUDA_COMPAT_INFO"
	.align	4
        /*0000*/ 	.byte	0x02, 0x09, 0x00, 0x00, 0x02, 0x02, 0x01, 0x00, 0x02, 0x05, 0x05, 0x00, 0x03, 0x07, 0x01, 0x01
        /*0010*/ 	.byte	0x02, 0x03, 0x00, 0x00, 0x02, 0x06, 0x01, 0x00, 0x04, 0x0b, 0x08, 0x00, 0x09, 0x00, 0x00, 0x00
        /*0020*/ 	.byte	0x00, 0x00, 0x00, 0x00


//--------------------- .nv.info._Z11decode_mwpmPKiS0_PiS1_Pf --------------------------
	.section	.nv.info._Z11decode_mwpmPKiS0_PiS1_Pf,"",@"SHT_CUDA_INFO"
	.sectionflags	@""
	.align	4


	//----- nvinfo : EIATTR_CUDA_API_VERSION
	.align		4
        /*0000*/ 	.byte	0x04, 0x37
        /*0002*/ 	.short	(.L_22 - .L_21)
.L_21:
        /*0004*/ 	.word	0x00000082


	//----- nvinfo : EIATTR_KPARAM_INFO
	.align		4
.L_22:
        /*0008*/ 	.byte	0x04, 0x17
        /*000a*/ 	.short	(.L_24 - .L_23)
.L_23:
        /*000c*/ 	.word	0x00000000
        /*0010*/ 	.short	0x0004
        /*0012*/ 	.short	0x0020
        /*0014*/ 	.byte	0x00, 0xf5, 0x21, 0x00


	//----- nvinfo : EIATTR_KPARAM_INFO
	.align		4
.L_24:
        /*0018*/ 	.byte	0x04, 0x17
        /*001a*/ 	.short	(.L_26 - .L_25)
.L_25:
        /*001c*/ 	.word	0x00000000
        /*0020*/ 	.short	0x0003
        /*0022*/ 	.short	0x0018
        /*0024*/ 	.byte	0x00, 0xf5, 0x21, 0x00


	//----- nvinfo : EIATTR_KPARAM_INFO
	.align		4
.L_26:
        /*0028*/ 	.byte	0x04, 0x17
        /*002a*/ 	.short	(.L_28 - .L_27)
.L_27:
        /*002c*/ 	.word	0x00000000
        /*0030*/ 	.short	0x0002
        /*0032*/ 	.short	0x0010
        /*0034*/ 	.byte	0x00, 0xf5, 0x21, 0x00


	//----- nvinfo : EIATTR_KPARAM_INFO
	.align		4
.L_28:
        /*0038*/ 	.byte	0x04, 0x17
        /*003a*/ 	.short	(.L_30 - .L_29)
.L_29:
        /*003c*/ 	.word	0x00000000
        /*0040*/ 	.short	0x0001
        /*0042*/ 	.short	0x0008
        /*0044*/ 	.byte	0x00, 0xf5, 0x21, 0x00


	//----- nvinfo : EIATTR_KPARAM_INFO
	.align		4
.L_30:
        /*0048*/ 	.byte	0x04, 0x17
        /*004a*/ 	.short	(.L_32 - .L_31)
.L_31:
        /*004c*/ 	.word	0x00000000
        /*0050*/ 	.short	0x0000
        /*0052*/ 	.short	0x0000
        /*0054*/ 	.byte	0x00, 0xf5, 0x21, 0x00


	//----- nvinfo : EIATTR_SPARSE_MMA_MASK
	.align		4
.L_32:
        /*0058*/ 	.byte	0x03, 0x50
        /*005a*/ 	.short	0x0000


	//----- nvinfo : EIATTR_MAXREG_COUNT
	.align		4
        /*005c*/ 	.byte	0x03, 0x1b
        /*005e*/ 	.short	0x00ff


	//----- nvinfo : EIATTR_NUM_BARRIERS
	.align		4
        /*0060*/ 	.byte	0x02, 0x4c
        /*0062*/ 	.byte	0x01
	.zero		1


	//----- nvinfo : EIATTR_MERCURY_ISA_VERSION
	.align		4
        /*0064*/ 	.byte	0x03, 0x5f
        /*0066*/ 	.short	0x0101


	//----- nvinfo : EIATTR_INT_WARP_WIDE_INSTR_OFFSETS
	.align		4
        /*0068*/ 	.byte	0x04, 0x31
        /*006a*/ 	.short	(.L_34 - .L_33)


	//   ....[0]....
.L_33:
        /*006c*/ 	.word	0x000001a0


	//   ....[1]....
        /*0070*/ 	.word	0x00000250


	//----- nvinfo : EIATTR_VRC_CTA_INIT_COUNT
	.align		4
.L_34:
        /*0074*/ 	.byte	0x02, 0x4a
	.zero		1
	.zero		1


	//----- nvinfo : EIATTR_EXIT_INSTR_OFFSETS
	.align		4
        /*0078*/ 	.byte	0x04, 0x1c
        /*007a*/ 	.short	(.L_36 - .L_35)


	//   ....[0]....
.L_35:
        /*007c*/ 	.word	0x00000550


	//   ....[1]....
        /*0080*/ 	.word	0x00000a60


	//   ....[2]....
        /*0084*/ 	.word	0x00000ac0


	//----- nvinfo : EIATTR_CRS_STACK_SIZE
	.align		4
.L_36:
        /*0088*/ 	.byte	0x04, 0x1e
        /*008a*/ 	.short	(.L_38 - .L_37)
.L_37:
        /*008c*/ 	.word	0x00000000


	//----- nvinfo : EIATTR_CBANK_PARAM_SIZE
	.align		4
.L_38:
        /*0090*/ 	.byte	0x03, 0x19
        /*0092*/ 	.short	0x0028


	//----- nvinfo : EIATTR_PARAM_CBANK
	.align		4
        /*0094*/ 	.byte	0x04, 0x0a
        /*0096*/ 	.short	(.L_40 - .L_39)
	.align		4
.L_39:
        /*0098*/ 	.word	index@(.nv.constant0._Z11decode_mwpmPKiS0_PiS1_Pf)
        /*009c*/ 	.short	0x0380
        /*009e*/ 	.short	0x0028


	//----- nvinfo : EIATTR_SW_WAR
	.align		4
.L_40:
        /*00a0*/ 	.byte	0x04, 0x36
        /*00a2*/ 	.short	(.L_42 - .L_41)
.L_41:
        /*00a4*/ 	.word	0x00000008
.L_42:


//--------------------- .nv.info._Z19measure_syndromes_xPK6float2PifP17curandStateXORWOW --------------------------
	.section	.nv.info._Z19measure_syndromes_xPK6float2PifP17curandStateXORWOW,"",@"SHT_CUDA_INFO"
	.sectionflags	@""
	.align	4


	//----- nvinfo : EIATTR_CUDA_API_VERSION
	.align		4
        /*0000*/ 	.byte	0x04, 0x37
        /*0002*/ 	.short	(.L_44 - .L_43)
.L_43:
        /*0004*/ 	.word	0x00000082


	//----- nvinfo : EIATTR_KPARAM_INFO
	.align		4
.L_44:
        /*0008*/ 	.byte	0x04, 0x17
        /*000a*/ 	.short	(.L_46 - .L_45)
.L_45:
        /*000c*/ 	.word	0x00000000
        /*0010*/ 	.short	0x0003
        /*0012*/ 	.short	0x0018
        /*0014*/ 	.byte	0x00, 0xf5, 0x21, 0x00


	//----- nvinfo : EIATTR_KPARAM_INFO
	.align		4
.L_46:
        /*0018*/ 	.byte	0x04, 0x17
        /*001a*/ 	.short	(.L_48 - .L_47)
.L_47:
        /*001c*/ 	.word	0x00000000
        /*0020*/ 	.short	0x0002
        /*0022*/ 	.short	0x0010
        /*0024*/ 	.byte	0x00, 0xf0, 0x11, 0x00


	//----- nvinfo : EIATTR_KPARAM_INFO
	.align		4
.L_48:
        /*0028*/ 	.byte	0x04, 0x17
        /*002a*/ 	.short	(.L_50 - .L_49)
.L_49:
        /*002c*/ 	.word	0x00000000
        /*0030*/ 	.short	0x0001
        /*0032*/ 	.short	0x0008
        /*0034*/ 	.byte	0x00, 0xf5, 0x21, 0x00


	//----- nvinfo : EIATTR_KPARAM_INFO
	.align		4
.L_50:
        /*0038*/ 	.byte	0x04, 0x17
        /*003a*/ 	.short	(.L_52 - .L_51)
.L_51:
        /*003c*/ 	.word	0x00000000
        /*0040*/ 	.short	0x0000
        /*0042*/ 	.short	0x0000
        /*0044*/ 	.byte	0x00, 0xf5, 0x21, 0x00


	//----- nvinfo : EIATTR_SPARSE_MMA_MASK
	.align		4
.L_52:
        /*0048*/ 	.byte	0x03, 0x50
        /*004a*/ 	.short	0x0000


	//----- nvinfo : EIATTR_MAXREG_COUNT
	.align		4
        /*004c*/ 	.byte	0x03, 0x1b
        /*004e*/ 	.short	0x00ff


	//----- nvinfo : EIATTR_MERCURY_ISA_VERSION
	.align		4
        /*0050*/ 	.byte	0x03, 0x5f
        /*0052*/ 	.short	0x0101


	//----- nvinfo : EIATTR_VRC_CTA_INIT_COUNT
	.align		4
        /*0054*/ 	.byte	0x02, 0x4a
	.zero		1
	.zero		1


	//----- nvinfo : EIATTR_EXIT_INSTR_OFFSETS
	.align		4
        /*0058*/ 	.byte	0x04, 0x1c
        /*005a*/ 	.short	(.L_54 - .L_53)


	//   ....[0]....
.L_53:
        /*005c*/ 	.word	0x00000060


	//   ....[1]....
        /*0060*/ 	.word	0x00000480


	//----- nvinfo : EIATTR_CBANK_PARAM_SIZE
	.align		4
.L_54:
        /*0064*/ 	.byte	0x03, 0x19
        /*0066*/ 	.short	0x0020


	//----- nvinfo : EIATTR_PARAM_CBANK
	.align		4
        /*0068*/ 	.byte	0x04, 0x0a
        /*006a*/ 	.short	(.L_56 - .L_55)
	.align		4
.L_55:
        /*006c*/ 	.word	index@(.nv.constant0._Z19measure_syndromes_xPK6float2PifP17curandStateXORWOW)
        /*0070*/ 	.short	0x0380
        /*0072*/ 	.short	0x0020


	//----- nvinfo : EIATTR_SW_WAR
	.align		4
.L_56:
        /*0074*/ 	.byte	0x04, 0x36
        /*0076*/ 	.short	(.L_58 - .L_57)
.L_57:
        /*0078*/ 	.word	0x00000008
.L_58:


//--------------------- .nv.callgraph             --------------------------
	.section	.nv.callgraph,"",@"SHT_CUDA_CALLGRAPH"
	.align	4
	.sectionentsize	8
	.align		4
        /*0000*/ 	.word	0x00000000
	.align		4
        /*0004*/ 	.word	0xffffffff
	.align		4
        /*0008*/ 	.word	0x00000000
	.align		4
        /*000c*/ 	.word	0xfffffffe
	.align		4
        /*0010*/ 	.word	0x00000000
	.align		4
        /*0014*/ 	.word	0xfffffffd
	.align		4
        /*0018*/ 	.word	0x00000000
	.align		4
        /*001c*/ 	.word	0xfffffffc


//--------------------- .nv.constant4             --------------------------
	.section	.nv.constant4,"a",@progbits
	.align	8
	.align		8
.nv.constant4:
        /*0000*/ 	.dword	precalc_xorwow_matrix
	.align		8
        /*0008*/ 	.dword	precalc_xorwow_offset_matrix
	.align		8
        /*0010*/ 	.dword	mrg32k3aM1
	.align		8
        /*0018*/ 	.dword	mrg32k3aM2
	.align		8
        /*0020*/ 	.dword	mrg32k3aM1SubSeq
	.align		8
        /*0028*/ 	.dword	mrg32k3aM2SubSeq
	.align		8
        /*0030*/ 	.dword	mrg32k3aM1Seq
	.align		8
        /*0038*/ 	.dword	mrg32k3aM2Seq


//--------------------- .nv.constant3             --------------------------
	.section	.nv.constant3,"a",@progbits
	.align	8
.nv.constant3:
	.type		__cr_lgamma_table,@object
	.size		__cr_lgamma_table,(.L_8 - __cr_lgamma_table)
__cr_lgamma_table:
        /*0000*/ 	.byte	0x00, 0x00, 0x00, 0x00, 0x00, 0x00, 0x00, 0x00, 0x00, 0x00, 0x00, 0x00, 0x00, 0x00, 0x00, 0x00
        /*0010*/ 	.byte	0xef, 0x39, 0xfa, 0xfe, 0x42, 0x2e, 0xe6, 0x3f, 0x02, 0x20, 0x2a, 0xfa, 0x0b, 0xab, 0xfc, 0x3f
        /*0020*/ 	.byte	0xf9, 0x2c, 0x92, 0x7c, 0xa7, 0x6c, 0x09, 0x40, 0xc9, 0x79, 0x44, 0x3c, 0x64, 0x26, 0x13, 0x40
        /*0030*/ 	.byte	0xca, 0x01, 0xcf, 0x3a, 0x27, 0x51, 0x1a, 0x40, 0x30, 0xcc, 0x2d, 0xf3, 0xe1, 0x0c, 0x21, 0x40
        /*0040*/ 	.byte	0x0d, 0xb7, 0xfc, 0x82, 0x8e, 0x35, 0x25, 0x40
.L_8:


//--------------------- .text._Z11decode_mwpmPKiS0_PiS1_Pf --------------------------
	.section	.text._Z11decode_mwpmPKiS0_PiS1_Pf,"ax",@progbits
	.align	128
        .global         _Z11decode_mwpmPKiS0_PiS1_Pf
        .type           _Z11decode_mwpmPKiS0_PiS1_Pf,@function
        .size           _Z11decode_mwpmPKiS0_PiS1_Pf,(.L_x_23 - _Z11decode_mwpmPKiS0_PiS1_Pf)
        .other          _Z11decode_mwpmPKiS0_PiS1_Pf,@"STO_CUDA_ENTRY STV_DEFAULT"
_Z11decode_mwpmPKiS0_PiS1_Pf:
.text._Z11decode_mwpmPKiS0_PiS1_Pf:
[----:B------:R-:W-:Y:S01]  /*0000*/  LDC R1, c[0x0][0x37c] ;  /* 0x0000df00ff017b82 */ /* 0x000fe20000000800 */
[----:B------:R-:W0:Y:S01]  /*0010*/  S2R R0, SR_TID.X ;  /* 0x0000000000007919 */ /* 0x000e220000002100 */
[----:B------:R-:W1:Y:S01]  /*0020*/  LDCU.64 UR6, c[0x0][0x358] ;  /* 0x00006b00ff0677ac */ /* 0x000e620008000a00 */
[----:B------:R-:W-:Y:S01]  /*0030*/  BSSY.RECONVERGENT B0, `(.L_x_0) ;  /* 0x000002c000007945 */ /* 0x000fe20003800200 */
[----:B0-----:R-:W-:-:S13]  /*0040*/  ISETP.NE.AND P0, PT, R0, RZ, PT ;  /* 0x000000ff0000720c */ /* 0x001fda0003f05270 */
[----:B------:R-:W0:Y:S01]  /*0050*/  @!P0 S2R R3, SR_CgaCtaId ;  /* 0x0000000000038919 */ /* 0x000e220000008800 */
[----:B------:R-:W-:-:S04]  /*0060*/  @!P0 MOV R2, 0x400 ;  /* 0x0000040000028802 */ /* 0x000fc80000000f00 */
[----:B0-----:R-:W-:-:S05]  /*0070*/  @!P0 LEA R2, R3, R2, 0x18 ;  /* 0x0000000203028211 */ /* 0x001fca00078ec0ff */
[----:B------:R0:W-:Y:S01]  /*0080*/  @!P0 STS [R2+0x1080], RZ ;  /* 0x001080ff02008388 */ /* 0x0001e20000000800 */
[----:B------:R-:W-:Y:S01]  /*0090*/  BAR.SYNC.DEFER_BLOCKING 0x0 ;  /* 0x0000000000007b1d */ /* 0x000fe20000010000 */
[----:B------:R-:W-:-:S13]  /*00a0*/  ISETP.GT.U32.AND P0, PT, R0, 0x13, PT ;  /* 0x000000130000780c */ /* 0x000fda0003f04070 */
[----:B01----:R-:W-:Y:S05]  /*00b0*/  @P0 BRA `(.L_x_1) ;  /* 0x00000000008c0947 */ /* 0x003fea0003800000 */
[----:B------:R-:W0:Y:S01]  /*00c0*/  S2R R5, SR_CgaCtaId ;  /* 0x0000000000057919 */ /* 0x000e220000008800 */
[----:B------:R-:W1:Y:S01]  /*00d0*/  LDC.64 R2, c[0x0][0x380] ;  /* 0x0000e000ff027b82 */ /* 0x000e620000000a00 */
[----:B------:R-:W-:-:S05]  /*00e0*/  MOV R4, 0x400 ;  /* 0x0000040000047802 */ /* 0x000fca0000000f00 */
[----:B------:R-:W-:Y:S02]  /*00f0*/  VIADD R4, R4, 0x1000 ;  /* 0x0000100004047836 */ /* 0x000fe40000000000 */
[----:B------:R-:W2:Y:S01]  /*0100*/  LDC R8, c[0x0][0x360] ;  /* 0x0000d800ff087b82 */ /* 0x000ea20000000800 */
[----:B-1----:R-:W-:Y:S02]  /*0110*/  IMAD.WIDE.U32 R2, R0, 0x4, R2 ;  /* 0x0000000400027825 */ /* 0x002fe400078e0002 */
[----:B0-----:R-:W-:Y:S02]  /*0120*/  LEA R4, R5, R4, 0x18 ;  /* 0x0000000405047211 */ /* 0x001fe400078ec0ff */
[----:B------:R-:W-:-:S07]  /*0130*/  IMAD.MOV.U32 R5, RZ, RZ, R0 ;  /* 0x000000ffff057224 */ /* 0x000fce00078e0000 */
.L_x_4:
[----:B------:R-:W3:Y:S01]  /*0140*/  LDG.E.CONSTANT R6, desc[UR6][R2.64] ;  /* 0x0000000602067981 */ /* 0x000ee2000c1e9900 */
[----:B------:R-:W-:Y:S01]  /*0150*/  BSSY.RECONVERGENT B1, `(.L_x_2) ;  /* 0x0000015000017945 */ /* 0x000fe20003800200 */
[----:B---3--:R-:W-:-:S13]  /*0160*/  ISETP.NE.AND P0, PT, R6, 0x1, PT ;  /* 0x000000010600780c */ /* 0x008fda0003f05270 */
[----:B------:R-:W-:Y:S05]  /*0170*/  @P0 BRA `(.L_x_3) ;  /* 0x0000000000480947 */ /* 0x000fea0003800000 */
[----:B------:R-:W0:Y:S01]  /*0180*/  S2R R7, SR_LANEID ;  /* 0x0000000000077919 */ /* 0x000e220000000000 */
[----:B------:R-:W1:Y:S01]  /*0190*/  S2UR UR5, SR_CgaCtaId ;  /* 0x00000000000579c3 */ /* 0x000e620000008800 */
[----:B------:R-:W-:Y:S01]  /*01a0*/  VOTEU.ANY UR8, UPT, PT ;  /* 0x0000000000087886 */ /* 0x000fe200038e0100 */
[----:B------:R-:W-:Y:S01]  /*01b0*/  UMOV UR4, 0x400 ;  /* 0x0000040000047882 */ /* 0x000fe20000000000 */
[----:B------:R-:W0:Y:S01]  /*01c0*/  FLO.U32 R10, UR8 ;  /* 0x00000008000a7d00 */ /* 0x000e2200080e0000 */
[----:B------:R-:W-:Y:S01]  /*01d0*/  UIADD3 UR4, UPT, UPT, UR4, 0x1080, URZ ;  /* 0x0000108004047890 */ /* 0x000fe2000fffe0ff */
[----:B------:R-:W3:Y:S06]  /*01e0*/  S2R R6, SR_LTMASK ;  /* 0x0000000000067919 */ /* 0x000eec0000003900 */
[----:B------:R-:W4:Y:S01]  /*01f0*/  POPC R9, UR8 ;  /* 0x0000000800097d09 */ /* 0x000f220008000000 */
[----:B-1----:R-:W-:Y:S01]  /*0200*/  ULEA UR4, UR5, UR4, 0x18 ;  /* 0x0000000405047291 */ /* 0x002fe2000f8ec0ff */
[----:B0-----:R-:W-:-:S02]  /*0210*/  ISETP.EQ.U32.AND P0, PT, R10, R7, PT ;  /* 0x000000070a00720c */ /* 0x001fc40003f02070 */
[----:B---3--:R-:W-:-:S04]  /*0220*/  LOP3.LUT R11, R6, UR8, RZ, 0xc0, !PT ;  /* 0x00000008060b7c12 */ /* 0x008fc8000f8ec0ff */
[----:B------:R-:W0:Y:S07]  /*0230*/  POPC R6, R11 ;  /* 0x0000000b00067309 */ /* 0x000e2e0000000000 */
[----:B----4-:R-:W1:Y:S04]  /*0240*/  @P0 ATOMS.ADD R9, [UR4], R9 ;  /* 0x00000009ff09098c */ /* 0x010e680008000004 */
[----:B-1----:R-:W0:Y:S02]  /*0250*/  SHFL.IDX PT, R7, R9, R10, 0x1f ;  /* 0x00001f0a09077589 */ /* 0x002e2400000e0000 */
[----:B0-----:R-:W-:-:S05]  /*0260*/  IMAD.IADD R7, R7, 0x1, R6 ;  /* 0x0000000107077824 */ /* 0x001fca00078e0206 */
[----:B------:R-:W-:-:S13]  /*0270*/  ISETP.GT.AND P0, PT, R7, 0x1f, PT ;  /* 0x0000001f0700780c */ /* 0x000fda0003f04270 */
[----:B------:R-:W-:-:S05]  /*0280*/  @!P0 IMAD R6, R7, 0x4, R4 ;  /* 0x0000000407068824 */ /* 0x000fca00078e0204 */
[----:B------:R0:W-:Y:S02]  /*0290*/  @!P0 STS [R6], R5 ;  /* 0x0000000506008388 */ /* 0x0001e40000000800 */
.L_x_3:
[----:B------:R-:W-:Y:S05]  /*02a0*/  BSYNC.RECONVERGENT B1 ;  /* 0x0000000000017941 */ /* 0x000fea0003800200 */
.L_x_2:
[C---:B0-2---:R-:W-:Y:S02]  /*02b0*/  IMAD.IADD R5, R8.reuse, 0x1, R5 ;  /* 0x0000000108057824 */ /* 0x045fe400078e0205 */
[----:B------:R-:W-:-:S03]  /*02c0*/  IMAD.WIDE.U32 R2, R8, 0x4, R2 ;  /* 0x0000000408027825 */ /* 0x000fc600078e0002 */
[----:B------:R-:W-:-:S13]  /*02d0*/  ISETP.GE.U32.AND P0, PT, R5, 0x14, PT ;  /* 0x000000140500780c */ /* 0x000fda0003f06070 */
[----:B------:R-:W-:Y:S05]  /*02e0*/  @!P0 BRA `(.L_x_4) ;  /* 0xfffffffc00948947 */ /* 0x000fea000383ffff */
.L_x_1:
[----:B------:R-:W-:Y:S05]  /*02f0*/  BSYNC.RECONVERGENT B0 ;  /* 0x0000000000007941 */ /* 0x000fea0003800200 */
.L_x_0:
[----:B------:R-:W0:Y:S08]  /*0300*/  S2UR UR5, SR_CgaCtaId ;  /* 0x00000000000579c3 */ /* 0x000e300000008800 */
[----:B------:R-:W-:Y:S06]  /*0310*/  BAR.SYNC.DEFER_BLOCKING 0x0 ;  /* 0x0000000000007b1d */ /* 0x000fec0000010000 */
[----:B------:R-:W-:Y:S01]  /*0320*/  UMOV UR4, 0x400 ;  /* 0x0000040000047882 */ /* 0x000fe20000000000 */
[----:B------:R-:W-:Y:S01]  /*0330*/  BSSY.RECONVERGENT B0, `(.L_x_5) ;  /* 0x000001e000007945 */ /* 0x000fe20003800200 */
[----:B------:R-:W1:Y:S01]  /*0340*/  S2R R9, SR_TID.Y ;  /* 0x0000000000097919 */ /* 0x000e620000002200 */
[----:B0-----:R-:W-:-:S02]  /*0350*/  ULEA UR8, UR5, UR4, 0x18 ;  /* 0x0000000405087291 */ /* 0x001fc4000f8ec0ff */
[----:B------:R-:W-:-:S04]  /*0360*/  UIADD3 UR4, UPT, UPT, UR4, 0x1000, URZ ;  /* 0x0000100004047890 */ /* 0x000fc8000fffe0ff */
[----:B------:R-:W-:-:S03]  /*0370*/  ULEA UR4, UR5, UR4, 0x18 ;  /* 0x0000000405047291 */ /* 0x000fc6000f8ec0ff */
[----:B------:R-:W0:Y:S01]  /*0380*/  LDS R2, [UR8+0x1080] ;  /* 0x00108008ff027984 */ /* 0x000e220008000800 */
[----:B-1----:R-:W-:-:S04]  /*0390*/  VIMNMX.U32 R3, PT, PT, R0, R9, !PT ;  /* 0x0000000900037248 */ /* 0x002fc80007fe0000 */
[----:B0-----:R-:W-:Y:S02]  /*03a0*/  ISETP.GE.U32.AND P0, PT, R3, R2, PT ;  /* 0x000000020300720c */ /* 0x001fe40003f06070 */
[----:B------:R-:W-:-:S11]  /*03b0*/  LEA R2, R0, UR4, 0x2 ;  /* 0x0000000400027c11 */ /* 0x000fd6000f8e10ff */
[----:B------:R-:W-:Y:S05]  /*03c0*/  @P0 BRA `(.L_x_6) ;  /* 0x0000000000500947 */ /* 0x000fea0003800000 */
[----:B------:R-:W-:Y:S01]  /*03d0*/  LEA R4, R9, UR4, 0x2 ;  /* 0x0000000409047c11 */ /* 0x000fe2000f8e10ff */
[----:B------:R-:W0:Y:S05]  /*03e0*/  LDS R3, [R2] ;  /* 0x0000000002037984 */ /* 0x000e2a0000000800 */
[----:B------:R-:W1:Y:S01]  /*03f0*/  LDS R4, [R4] ;  /* 0x0000000004047984 */ /* 0x000e620000000800 */
[----:B0-----:R-:W-:-:S04]  /*0400*/  SHF.R.S32.HI R6, RZ, 0x1f, R3 ;  /* 0x0000001fff067819 */ /* 0x001fc80000011403 */
[----:B------:R-:W-:Y:S02]  /*0410*/  LEA.HI R6, R6, R3, RZ, 0x2 ;  /* 0x0000000306067211 */ /* 0x000fe400078f10ff */
[----:B-1----:R-:W-:Y:S02]  /*0420*/  SHF.R.S32.HI R5, RZ, 0x1f, R4 ;  /* 0x0000001fff057819 */ /* 0x002fe40000011404 */
[----:B------:R-:W-:Y:S02]  /*0430*/  LOP3.LUT R8, R6, 0xfffffffc, RZ, 0xc0, !PT ;  /* 0xfffffffc06087812 */ /* 0x000fe400078ec0ff */
[----:B------:R-:W-:-:S04]  /*0440*/  LEA.HI R5, R5, R4, RZ, 0x2 ;  /* 0x0000000405057211 */ /* 0x000fc800078f10ff */
[----:B------:R-:W-:Y:S02]  /*0450*/  LOP3.LUT R7, R5, 0xfffffffc, RZ, 0xc0, !PT ;  /* 0xfffffffc05077812 */ /* 0x000fe400078ec0ff */
[----:B------:R-:W-:-:S03]  /*0460*/  SHF.R.S32.HI R5, RZ, 0x2, R5 ;  /* 0x00000002ff057819 */ /* 0x000fc60000011405 */
[----:B------:R-:W-:Y:S01]  /*0470*/  IMAD.IADD R7, R7, 0x1, -R4 ;  /* 0x0000000107077824 */ /* 0x000fe200078e0a04 */
[----:B------:R-:W-:Y:S02]  /*0480*/  LEA.HI.SX32 R5, R6, -R5, 0x1e ;  /* 0x8000000506057211 */ /* 0x000fe400078ff2ff */
[----:B------:R-:W-:Y:S02]  /*0490*/  LEA R4, R0, UR8, 0x7 ;  /* 0x0000000800047c11 */ /* 0x000fe4000f8e38ff */
[----:B------:R-:W-:Y:S02]  /*04a0*/  IADD3 R7, PT, PT, R7, R3, -R8 ;  /* 0x0000000307077210 */ /* 0x000fe40007ffe808 */
[----:B------:R-:W-:Y:S01]  /*04b0*/  IABS R3, R5 ;  /* 0x0000000500037213 */ /* 0x000fe20000000000 */
[----:B------:R-:W-:Y:S01]  /*04c0*/  IMAD R4, R9, 0x4, R4 ;  /* 0x0000000409047824 */ /* 0x000fe200078e0204 */
[----:B------:R-:W-:-:S05]  /*04d0*/  IABS R6, R7 ;  /* 0x0000000700067213 */ /* 0x000fca0000000000 */
[----:B------:R-:W-:-:S05]  /*04e0*/  IMAD.IADD R3, R3, 0x1, R6 ;  /* 0x0000000103037824 */ /* 0x000fca00078e0206 */
[----:B------:R-:W-:-:S05]  /*04f0*/  I2FP.F32.U32 R3, R3 ;  /* 0x0000000300037245 */ /* 0x000fca0000201000 */
[----:B------:R0:W-:Y:S02]  /*0500*/  STS [R4], R3 ;  /* 0x0000000304007388 */ /* 0x0001e40000000800 */
.L_x_6:
[----:B------:R-:W-:Y:S05]  /*0510*/  BSYNC.RECONVERGENT B0 ;  /* 0x0000000000007941 */ /* 0x000fea0003800200 */
.L_x_5:
[----:B------:R-:W-:Y:S06]  /*0520*/  BAR.SYNC.DEFER_BLOCKING 0x0 ;  /* 0x0000000000007b1d */ /* 0x000fec0000010000 */
[----:B0-----:R-:W0:Y:S02]  /*0530*/  LDS R3, [UR8+0x1080] ;  /* 0x00108008ff037984 */ /* 0x001e240008000800 */
[----:B0-----:R-:W-:-:S13]  /*0540*/  ISETP.GE.U32.AND P0, PT, R0, R3, PT ;  /* 0x000000030000720c */ /* 0x001fda0003f06070 */
[----:B------:R-:W-:Y:S05]  /*0550*/  @P0 EXIT ;  /* 0x000000000000094d */ /* 0x000fea0003800000 */
[----:B------:R-:W-:Y:S01]  /*0560*/  ISETP.GE.AND P0, PT, R3, 0x1, PT ;  /* 0x000000010300780c */ /* 0x000fe20003f06270 */
[----:B------:R-:W-:-:S12]  /*0570*/  IMAD.MOV.U32 R5, RZ, RZ, -0x1 ;  /* 0xffffffffff057424 */ /* 0x000fd800078e00ff */
[----:B------:R-:W-:Y:S05]  /*0580*/  @!P0 BRA `(.L_x_7) ;  /* 0x00000004002c8947 */ /* 0x000fea0003800000 */
[C---:B------:R-:W-:Y:S01]  /*0590*/  ISETP.GE.U32.AND P0, PT, R3.reuse, 0x4, PT ;  /* 0x000000040300780c */ /* 0x040fe20003f06070 */
[----:B------:R-:W-:Y:S01]  /*05a0*/  IMAD.MOV.U32 R5, RZ, RZ, -0x1 ;  /* 0xffffffffff057424 */ /* 0x000fe200078e00ff */
[----:B------:R-:W-:Y:S01]  /*05b0*/  LOP3.LUT R4, R3, 0x3, RZ, 0xc0, !PT ;  /* 0x0000000303047812 */ /* 0x000fe200078ec0ff */
[----:B------:R-:W-:Y:S02]  /*05c0*/  IMAD.MOV.U32 R6, RZ, RZ, 0x60ad78ec ;  /* 0x60ad78ecff067424 */ /* 0x000fe400078e00ff */
[----:B------:R-:W-:-:S08]  /*05d0*/  IMAD.MOV.U32 R7, RZ, RZ, RZ ;  /* 0x000000ffff077224 */ /* 0x000fd000078e00ff */
[----:B------:R-:W-:Y:S05]  /*05e0*/  @!P0 BRA `(.L_x_8) ;  /* 0x0000000000b88947 */ /* 0x000fea0003800000 */
[----:B------:R-:W-:Y:S01]  /*05f0*/  LOP3.LUT R7, R3, 0x7ffffffc, RZ, 0xc0, !PT ;  /* 0x7ffffffc03077812 */ /* 0x000fe200078ec0ff */
[C---:B------:R-:W-:Y:S01]  /*0600*/  VIADD R10, R0.reuse, 0xffffffff ;  /* 0xffffffff000a7836 */ /* 0x040fe20000000000 */
[----:B------:R-:W-:Y:S01]  /*0610*/  LEA R3, R0, UR8, 0x7 ;  /* 0x0000000800037c11 */ /* 0x000fe2000f8e38ff */
[----:B------:R-:W-:Y:S02]  /*0620*/  IMAD.MOV.U32 R5, RZ, RZ, -0x1 ;  /* 0xffffffffff057424 */ /* 0x000fe400078e00ff */
[----:B------:R-:W-:Y:S02]  /*0630*/  IMAD.MOV.U32 R6, RZ, RZ, 0x60ad78ec ;  /* 0x60ad78ecff067424 */ /* 0x000fe400078e00ff */
[----:B------:R-:W-:Y:S02]  /*0640*/  IMAD.MOV.U32 R11, RZ, RZ, 0x1 ;  /* 0x00000001ff0b7424 */ /* 0x000fe400078e00ff */
[----:B------:R-:W-:Y:S02]  /*0650*/  VIADD R3, R3, 0x8 ;  /* 0x0000000803037836 */ /* 0x000fe40000000000 */
[----:B------:R-:W-:-:S07]  /*0660*/  IMAD.MOV R8, RZ, RZ, -R7 ;  /* 0x000000ffff087224 */ /* 0x000fce00078e0a07 */
.L_x_17:
[----:B------:R-:W-:Y:S01]  /*0670*/  ISETP.NE.AND P4, PT, R10, -0x1, PT ;  /* 0xffffffff0a00780c */ /* 0x000fe20003f85270 */
[----:B------:R-:W-:Y:S01]  /*0680*/  VIADD R8, R8, 0x4 ;  /* 0x0000000408087836 */ /* 0x000fe20000000000 */
[----:B------:R-:W-:Y:S01]  /*0690*/  BSSY.RECONVERGENT B0, `(.L_x_9) ;  /* 0x000000a000007945 */ /* 0x000fe20003800200 */
[C---:B------:R-:W-:Y:S02]  /*06a0*/  ISETP.NE.AND P0, PT, R10.reuse, RZ, PT ;  /* 0x000000ff0a00720c */ /* 0x040fe40003f05270 */
[C---:B------:R-:W-:Y:S02]  /*06b0*/  ISETP.NE.AND P1, PT, R10.reuse, 0x1, PT ;  /* 0x000000010a00780c */ /* 0x040fe40003f25270 */
[----:B------:R-:W-:Y:S02]  /*06c0*/  ISETP.NE.AND P2, PT, R10, 0x2, PT ;  /* 0x000000020a00780c */ /* 0x000fe40003f45270 */
[----:B------:R-:W-:-:S04]  /*06d0*/  ISETP.NE.AND P3, PT, R8, RZ, PT ;  /* 0x000000ff0800720c */ /* 0x000fc80003f65270 */
[----:B------:R-:W-:Y:S09]  /*06e0*/  @!P4 BRA `(.L_x_10) ;  /* 0x000000000010c947 */ /* 0x000ff20003800000 */
[----:B------:R-:W0:Y:S02]  /*06f0*/  LDS R9, [R3+-0x8] ;  /* 0xfffff80003097984 */ /* 0x000e240000000800 */
[----:B0-----:R-:W-:-:S13]  /*0700*/  FSETP.GEU.AND P4, PT, R9, R6, PT ;  /* 0x000000060900720b */ /* 0x001fda0003f8e000 */
[----:B------:R-:W-:Y:S02]  /*0710*/  @!P4 IMAD.MOV.U32 R6, RZ, RZ, R9 ;  /* 0x000000ffff06c224 */ /* 0x000fe400078e0009 */
[----:B------:R-:W-:-:S07]  /*0720*/  @!P4 VIADD R5, R11, 0xffffffff ;  /* 0xffffffff0b05c836 */ /* 0x000fce0000000000 */
.L_x_10:
[----:B------:R-:W-:Y:S05]  /*0730*/  BSYNC.RECONVERGENT B0 ;  /* 0x0000000000007941 */ /* 0x000fea0003800200 */
.L_x_9:
[----:B------:R-:W-:Y:S04]  /*0740*/  BSSY.RECONVERGENT B0, `(.L_x_11) ;  /* 0x0000006000007945 */ /* 0x000fe80003800200 */
[----:B------:R-:W-:Y:S05]  /*0750*/  @!P0 BRA `(.L_x_12) ;  /* 0x0000000000108947 */ /* 0x000fea0003800000 */
[----:B------:R-:W0:Y:S02]  /*0760*/  LDS R9, [R3+-0x4] ;  /* 0xfffffc0003097984 */ /* 0x000e240000000800 */
[----:B0-----:R-:W-:-:S13]  /*0770*/  FSETP.GEU.AND P0, PT, R9, R6, PT ;  /* 0x000000060900720b */ /* 0x001fda0003f0e000 */
[----:B------:R-:W-:Y:S02]  /*0780*/  @!P0 IMAD.MOV.U32 R6, RZ, RZ, R9 ;  /* 0x000000ffff068224 */ /* 0x000fe400078e0009 */
[----:B------:R-:W-:-:S07]  /*0790*/  @!P0 IMAD.MOV.U32 R5, RZ, RZ, R11 ;  /* 0x000000ffff058224 */ /* 0x000fce00078e000b */
.L_x_12:
[----:B------:R-:W-:Y:S05]  /*07a0*/  BSYNC.RECONVERGENT B0 ;  /* 0x0000000000007941 */ /* 0x000fea0003800200 */
.L_x_11:
[----:B------:R-:W-:Y:S04]  /*07b0*/  BSSY.RECONVERGENT B0, `(.L_x_13) ;  /* 0x0000006000007945 */ /* 0x000fe80003800200 */
[----:B------:R-:W-:Y:S05]  /*07c0*/  @!P1 BRA `(.L_x_14) ;  /* 0x0000000000109947 */ /* 0x000fea0003800000 */
[----:B------:R-:W0:Y:S02]  /*07d0*/  LDS R9, [R3] ;  /* 0x0000000003097984 */ /* 0x000e240000000800 */
[----:B0-----:R-:W-:-:S13]  /*07e0*/  FSETP.GEU.AND P0, PT, R9, R6, PT ;  /* 0x000000060900720b */ /* 0x001fda0003f0e000 */
[----:B------:R-:W-:Y:S02]  /*07f0*/  @!P0 IMAD.MOV.U32 R6, RZ, RZ, R9 ;  /* 0x000000ffff068224 */ /* 0x000fe400078e0009 */
[----:B------:R-:W-:-:S07]  /*0800*/  @!P0 VIADD R5, R11, 0x1 ;  /* 0x000000010b058836 */ /* 0x000fce0000000000 */
.L_x_14:
[----:B------:R-:W-:Y:S05]  /*0810*/  BSYNC.RECONVERGENT B0 ;  /* 0x0000000000007941 */ /* 0x000fea0003800200 */
.L_x_13:
[----:B------:R-:W-:Y:S04]  /*0820*/  BSSY.RECONVERGENT B0, `(.L_x_15) ;  /* 0x0000006000007945 */ /* 0x000fe80003800200 */
[----:B------:R-:W-:Y:S05]  /*0830*/  @!P2 BRA `(.L_x_16) ;  /* 0x000000000010a947 */ /* 0x000fea0003800000 */
[----:B------:R-:W0:Y:S02]  /*0840*/  LDS R9, [R3+0x4] ;  /* 0x0000040003097984 */ /* 0x000e240000000800 */
[----:B0-----:R-:W-:-:S13]  /*0850*/  FSETP.GEU.AND P0, PT, R9, R6, PT ;  /* 0x000000060900720b */ /* 0x001fda0003f0e000 */
[----:B------:R-:W-:Y:S02]  /*0860*/  @!P0 IMAD.MOV.U32 R6, RZ, RZ, R9 ;  /* 0x000000ffff068224 */ /* 0x000fe400078e0009 */
[----:B------:R-:W-:-:S07]  /*0870*/  @!P0 VIADD R5, R11, 0x2 ;  /* 0x000000020b058836 */ /* 0x000fce0000000000 */
.L_x_16:
[----:B------:R-:W-:Y:S05]  /*0880*/  BSYNC.RECONVERGENT B0 ;  /* 0x0000000000007941 */ /* 0x000fea0003800200 */
.L_x_15:
[----:B------:R-:W-:Y:S02]  /*0890*/  VIADD R10, R10, 0xfffffffc ;  /* 0xfffffffc0a0a7836 */ /* 0x000fe40000000000 */
[----:B------:R-:W-:Y:S02]  /*08a0*/  VIADD R11, R11, 0x4 ;  /* 0x000000040b0b7836 */ /* 0x000fe40000000000 */
[----:B------:R-:W-:Y:S01]  /*08b0*/  VIADD R3, R3, 0x10 ;  /* 0x0000001003037836 */ /* 0x000fe20000000000 */
[----:B------:R-:W-:Y:S06]  /*08c0*/  @P3 BRA `(.L_x_17) ;  /* 0xfffffffc00683947 */ /* 0x000fec000383ffff */
.L_x_8:
[----:B------:R-:W-:-:S13]  /*08d0*/  ISETP.NE.AND P0, PT, R4, RZ, PT ;  /* 0x000000ff0400720c */ /* 0x000fda0003f05270 */
[----:B------:R-:W-:Y:S05]  /*08e0*/  @!P0 BRA `(.L_x_7) ;  /* 0x0000000000548947 */ /* 0x000fea0003800000 */
[----:B------:R-:W0:Y:S01]  /*08f0*/  S2UR UR5, SR_CgaCtaId ;  /* 0x00000000000579c3 */ /* 0x000e220000008800 */
[----:B------:R-:W-:Y:S01]  /*0900*/  UMOV UR4, 0x400 ;  /* 0x0000040000047882 */ /* 0x000fe20000000000 */
[----:B------:R-:W-:Y:S02]  /*0910*/  IMAD R3, R0, 0x20, R7 ;  /* 0x0000002000037824 */ /* 0x000fe400078e0207 */
[----:B------:R-:W-:Y:S02]  /*0920*/  IMAD.MOV R4, RZ, RZ, -R4 ;  /* 0x000000ffff047224 */ /* 0x000fe400078e0a04 */
[----:B------:R-:W-:Y:S01]  /*0930*/  IMAD.IADD R8, R7, 0x1, -R0 ;  /* 0x0000000107087824 */ /* 0x000fe200078e0a00 */
[----:B0-----:R-:W-:-:S06]  /*0940*/  ULEA UR4, UR5, UR4, 0x18 ;  /* 0x0000000405047291 */ /* 0x001fcc000f8ec0ff */
[----:B------:R-:W-:-:S07]  /*0950*/  LEA R3, R3, UR4, 0x2 ;  /* 0x0000000403037c11 */ /* 0x000fce000f8e10ff */
.L_x_20:
[----:B------:R-:W-:Y:S01]  /*0960*/  ISETP.NE.AND P0, PT, R8, RZ, PT ;  /* 0x000000ff0800720c */ /* 0x000fe20003f05270 */
[----:B------:R-:W-:Y:S01]  /*0970*/  VIADD R4, R4, 0x1 ;  /* 0x0000000104047836 */ /* 0x000fe20000000000 */
[----:B------:R-:W-:Y:S01]  /*0980*/  BSSY.RECONVERGENT B0, `(.L_x_18) ;  /* 0x0000008000007945 */ /* 0x000fe20003800200 */
[----:B------:R-:W-:-:S03]  /*0990*/  VIADD R8, R8, 0x1 ;  /* 0x0000000108087836 */ /* 0x000fc60000000000 */
[----:B------:R-:W-:-:S07]  /*09a0*/  ISETP.NE.AND P1, PT, R4, RZ, PT ;  /* 0x000000ff0400720c */ /* 0x000fce0003f25270 */
[----:B------:R-:W-:Y:S06]  /*09b0*/  @!P0 BRA `(.L_x_19) ;  /* 0x0000000000108947 */ /* 0x000fec0003800000 */
[----:B------:R-:W0:Y:S02]  /*09c0*/  LDS R9, [R3] ;  /* 0x0000000003097984 */ /* 0x000e240000000800 */
[----:B0-----:R-:W-:-:S13]  /*09d0*/  FSETP.GEU.AND P0, PT, R9, R6, PT ;  /* 0x000000060900720b */ /* 0x001fda0003f0e000 */
[----:B------:R-:W-:Y:S02]  /*09e0*/  @!P0 IMAD.MOV.U32 R6, RZ, RZ, R9 ;  /* 0x000000ffff068224 */ /* 0x000fe400078e0009 */
[----:B------:R-:W-:-:S07]  /*09f0*/  @!P0 IMAD.MOV.U32 R5, RZ, RZ, R7 ;  /* 0x000000ffff058224 */ /* 0x000fce00078e0007 */
.L_x_19:
[----:B------:R-:W-:Y:S05]  /*0a00*/  BSYNC.RECONVERGENT B0 ;  /* 0x0000000000007941 */ /* 0x000fea0003800200 */
.L_x_18:
[----:B------:R-:W-:Y:S02]  /*0a10*/  VIADD R7, R7, 0x1 ;  /* 0x0000000107077836 */ /* 0x000fe40000000000 */
[----:B------:R-:W-:Y:S01]  /*0a20*/  VIADD R3, R3, 0x4 ;  /* 0x0000000403037836 */ /* 0x000fe20000000000 */
[----:B------:R-:W-:Y:S06]  /*0a30*/  @P1 BRA `(.L_x_20) ;  /* 0xfffffffc00c81947 */ /* 0x000fec000383ffff */
.L_x_7:
[----:B------:R-:W-:-:S04]  /*0a40*/  ISETP.GE.U32.AND P0, PT, R0, R5, PT ;  /* 0x000000050000720c */ /* 0x000fc80003f06070 */
[----:B------:R-:W-:-:S13]  /*0a50*/  ISETP.LT.OR P0, PT, R5, RZ, P0 ;  /* 0x000000ff0500720c */ /* 0x000fda0000701670 */
[----:B------:R-:W-:Y:S05]  /*0a60*/  @P0 EXIT ;  /* 0x000000000000094d */ /* 0x000fea0003800000 */
[----:B------:R-:W0:Y:S01]  /*0a70*/  LDS R3, [R2] ;  /* 0x0000000002037984 */ /* 0x000e220000000800 */
[----:B------:R-:W0:Y:S01]  /*0a80*/  LDC.64 R4, c[0x0][0x390] ;  /* 0x0000e400ff047b82 */ /* 0x000e220000000a00 */
[----:B------:R-:W-:Y:S02]  /*0a90*/  IMAD.MOV.U32 R7, RZ, RZ, 0x1 ;  /* 0x00000001ff077424 */ /* 0x000fe400078e00ff */
[----:B0-----:R-:W-:-:S05]  /*0aa0*/  IMAD.WIDE R4, R3, 0x4, R4 ;  /* 0x0000000403047825 */ /* 0x001fca00078e0204 */
[----:B------:R-:W-:Y:S01]  /*0ab0*/  REDG.E.ADD.STRONG.GPU desc[UR6][R4.64], R7 ;  /* 0x000000070400798e */ /* 0x000fe2000c12e106 */
[----:B------:R-:W-:Y:S05]  /*0ac0*/  EXIT ;  /* 0x000000000000794d */ /* 0x000fea0003800000 */
.L_x_21:
[----:B------:R-:W-:-:S00]  /*0ad0*/  BRA `(.L_x_21) ;  /* 0xfffffffc00fc7947 */ /* 0x000fc0000383ffff */
[----:B------:R-:W-:-:S00]  /*0ae0*/  NOP ;  /* 0x0000000000007918 */ /* 0x000fc00000000000 */
        /* <DEDUP_REMOVED lines=9> */
.L_x_23:


//--------------------- .text._Z19measure_syndromes_xPK6float2PifP17curandStateXORWOW --------------------------
	.section	.text._Z19measure_syndromes_xPK6float2PifP17curandStateXORWOW,"ax",@progbits
	.align	128
        .global         _Z19measure_syndromes_xPK6float2PifP17curandStateXORWOW
        .type           _Z19measure_syndromes_xPK6float2PifP17curandStateXORWOW,@function
        .size           _Z19measure_syndromes_xPK6float2PifP17curandStateXORWOW,(.L_x_24 - _Z19measure_syndromes_xPK6float2PifP17curandStateXORWOW)
        .other          _Z19measure_syndromes_xPK6float2PifP17curandStateXORWOW,@"STO_CUDA_ENTRY STV_DEFAULT"
_Z19measure_syndromes_xPK6float2PifP17curandStateXORWOW:
.text._Z19measure_syndromes_xPK6float2PifP17curandStateXORWOW:
[----:B------:R-:W-:Y:S01]  /*0000*/  LDC R1, c[0x0][0x37c] ;  /* 0x0000df00ff017b82 */ /* 0x000fe20000000800 */
[----:B------:R-:W0:Y:S07]  /*0010*/  S2R R3, SR_TID.X ;  /* 0x0000000000037919 */ /* 0x000e2e0000002100 */
[----:B------:R-:W0:Y:S08]  /*0020*/  S2UR UR4, SR_CTAID.X ;  /* 0x00000000000479c3 */ /* 0x000e300000002500 */
[----:B------:R-:W0:Y:S02]  /*0030*/  LDC R0, c[0x0][0x360] ;  /* 0x0000d800ff007b82 */ /* 0x000e240000000800 */
[----:B0-----:R-:W-:-:S05]  /*0040*/  IMAD R0, R0, UR4, R3 ;  /* 0x0000000400007c24 */ /* 0x001fca000f8e0203 */
[----:B------:R-:W-:-:S13]  /*0050*/  ISETP.GT.AND P0, PT, R0, 0x13, PT ;  /* 0x000000130000780c */ /* 0x000fda0003f04270 */
[----:B------:R-:W-:Y:S05]  /*0060*/  @P0 EXIT ;  /* 0x000000000000094d */ /* 0x000fea0003800000 */
[----:B------:R-:W0:Y:S01]  /*0070*/  LDC.64 R2, c[0x0][0x398] ;  /* 0x0000e600ff027b82 */ /* 0x000e220000000a00 */
[----:B------:R-:W-:Y:S01]  /*0080*/  SHF.R.S32.HI R7, RZ, 0x1f, R0 ;  /* 0x0000001fff077819 */ /* 0x000fe20000011400 */
[----:B------:R-:W1:Y:S03]  /*0090*/  LDCU.64 UR4, c[0x0][0x358] ;  /* 0x00006b00ff0477ac */ /* 0x000e660008000a00 */
[----:B------:R-:W-:Y:S01]  /*00a0*/  LEA.HI R7, R7, R0, RZ, 0x2 ;  /* 0x0000000007077211 */ /* 0x000fe200078f10ff */
[----:B------:R-:W2:Y:S02]  /*00b0*/  LDCU.64 UR6, c[0x0][0x380] ;  /* 0x00007000ff0677ac */ /* 0x000ea40008000a00 */
[----:B------:R-:W3:Y:S01]  /*00c0*/  LDC.64 R4, c[0x0][0x380] ;  /* 0x0000e000ff047b82 */ /* 0x000ee20000000a00 */
[----:B------:R-:W-:Y:S02]  /*00d0*/  LOP3.LUT R9, R7, 0xfffffffc, RZ, 0xc0, !PT ;  /* 0xfffffffc07097812 */ /* 0x000fe400078ec0ff */
[----:B------:R-:W-:-:S02]  /*00e0*/  SHF.R.S32.HI R7, RZ, 0x2, R7 ;  /* 0x00000002ff077819 */ /* 0x000fc40000011407 */
[----:B------:R-:W-:-:S03]  /*00f0*/  IADD3 R9, PT, PT, R0, -R9, RZ ;  /* 0x8000000900097210 */ /* 0x000fc60007ffe0ff */
[----:B------:R-:W-:Y:S01]  /*0100*/  IMAD R6, R7, 0x5, RZ ;  /* 0x0000000507067824 */ /* 0x000fe200078e02ff */
[----:B------:R-:W-:-:S03]  /*0110*/  SHF.R.S32.HI R7, RZ, 0x1f, R9 ;  /* 0x0000001fff077819 */ /* 0x000fc60000011409 */
[C---:B------:R-:W-:Y:S01]  /*0120*/  IMAD.IADD R11, R9.reuse, 0x1, R6 ;  /* 0x00000001090b7824 */ /* 0x040fe200078e0206 */
[----:B------:R-:W-:Y:S01]  /*0130*/  IADD3 R8, P0, PT, R9, R6, RZ ;  /* 0x0000000609087210 */ /* 0x000fe20007f1e0ff */
[----:B0-----:R-:W-:-:S03]  /*0140*/  IMAD.WIDE R2, R0, 0x30, R2 ;  /* 0x0000003000027825 */ /* 0x001fc600078e0202 */
[----:B------:R-:W-:Y:S02]  /*0150*/  LEA.HI.X.SX32 R9, R6, R7, 0x1, P0 ;  /* 0x0000000706097211 */ /* 0x000fe400000f0eff */
[C---:B--2---:R-:W-:Y:S01]  /*0160*/  LEA R16, P0, R8.reuse, UR6, 0x3 ;  /* 0x0000000608107c11 */ /* 0x044fe2000f8018ff */
[----:B------:R-:W0:Y:S01]  /*0170*/  LDCU UR6, c[0x0][0x390] ;  /* 0x00007200ff0677ac */ /* 0x000e220008000800 */
[----:B-1----:R-:W2:Y:S02]  /*0180*/  LDG.E.64 R6, desc[UR4][R2.64] ;  /* 0x0000000402067981 */ /* 0x002ea4000c1e1b00 */
[----:B------:R-:W-:Y:S01]  /*0190*/  LEA.HI.X R17, R8, UR7, R9, 0x3, P0 ;  /* 0x0000000708117c11 */ /* 0x000fe200080f1c09 */
[----:B---3--:R-:W-:Y:S01]  /*01a0*/  IMAD.WIDE R10, R11, 0x8, R4 ;  /* 0x000000080b0a7825 */ /* 0x008fe200078e0204 */
[----:B------:R-:W3:Y:S04]  /*01b0*/  LDG.E.64 R8, desc[UR4][R2.64+0x8] ;  /* 0x0000080402087981 */ /* 0x000ee8000c1e1b00 */
[----:B------:R-:W4:Y:S04]  /*01c0*/  LDG.E.CONSTANT R12, desc[UR4][R10.64+0x4] ;  /* 0x000004040a0c7981 */ /* 0x000f28000c1e9900 */
[----:B------:R-:W5:Y:S04]  /*01d0*/  LDG.E.64 R4, desc[UR4][R2.64+0x10] ;  /* 0x0000100402047981 */ /* 0x000f68000c1e1b00 */
[----:B------:R-:W3:Y:S04]  /*01e0*/  LDG.E.CONSTANT R16, desc[UR4][R16.64+0xc] ;  /* 0x00000c0410107981 */ /* 0x000ee8000c1e9900 */
[----:B------:R-:W3:Y:S04]  /*01f0*/  LDG.E.CONSTANT R14, desc[UR4][R10.64+0x2c] ;  /* 0x00002c040a0e7981 */ /* 0x000ee8000c1e9900 */
[----:B------:R1:W3:Y:S02]  /*0200*/  LDG.E.CONSTANT R13, desc[UR4][R10.64+0x34] ;  /* 0x000034040a0d7981 */ /* 0x0002e4000c1e9900 */
[----:B-1----:R-:W1:Y:S02]  /*0210*/  LDC.64 R10, c[0x0][0x388] ;  /* 0x0000e200ff0a7b82 */ /* 0x002e640000000a00 */
[----:B-1----:R-:W-:Y:S01]  /*0220*/  IMAD.WIDE R10, R0, 0x4, R10 ;  /* 0x00000004000a7825 */ /* 0x002fe200078e020a */
[----:B--2---:R-:W-:-:S04]  /*0230*/  SHF.R.U32.HI R18, RZ, 0x2, R7 ;  /* 0x00000002ff127819 */ /* 0x004fc80000011607 */
[----:B------:R-:W-:Y:S01]  /*0240*/  LOP3.LUT R18, R18, R7, RZ, 0x3c, !PT ;  /* 0x0000000712127212 */ /* 0x000fe200078e3cff */
[----:B----4-:R-:W-:-:S04]  /*0250*/  FMUL R7, R12, R12 ;  /* 0x0000000c0c077220 */ /* 0x010fc80000400000 */
[----:B------:R-:W-:Y:S01]  /*0260*/  IMAD.SHL.U32 R19, R18, 0x2, RZ ;  /* 0x0000000212137824 */ /* 0x000fe200078e00ff */
[C---:B-----5:R-:W-:Y:S01]  /*0270*/  SHF.L.U32 R20, R5.reuse, 0x4, RZ ;  /* 0x0000000405147819 */ /* 0x060fe200000006ff */
[----:B------:R-:W-:Y:S01]  /*0280*/  FFMA R12, R12, R12, R7 ;  /* 0x0000000c0c0c7223 */ /* 0x000fe20000000007 */
[C---:B---3--:R-:W-:Y:S02]  /*0290*/  FMUL R15, R16.reuse, R16 ;  /* 0x00000010100f7220 */ /* 0x048fe40000400000 */
[----:B------:R-:W-:Y:S02]  /*02a0*/  LOP3.LUT R19, R5, R20, R19, 0x96, !PT ;  /* 0x0000001405137212 */ /* 0x000fe400078e9613 */
[----:B------:R-:W-:Y:S01]  /*02b0*/  FFMA R16, R16, R16, R15 ;  /* 0x0000001010107223 */ /* 0x000fe2000000000f */
[----:B------:R-:W-:Y:S01]  /*02c0*/  FADD R15, -R12, 1 ;  /* 0x3f8000000c0f7421 */ /* 0x000fe20000000100 */
[----:B------:R-:W-:Y:S02]  /*02d0*/  LOP3.LUT R7, R19, R18, RZ, 0x3c, !PT ;  /* 0x0000001213077212 */ /* 0x000fe400078e3cff */
[----:B------:R-:W-:Y:S01]  /*02e0*/  FADD R16, -R16, 1 ;  /* 0x3f80000010107421 */ /* 0x000fe20000000100 */
[----:B------:R-:W-:Y:S01]  /*02f0*/  IADD3 R12, PT, PT, R6, 0x587c5, RZ ;  /* 0x000587c5060c7810 */ /* 0x000fe20007ffe0ff */
[----:B------:R-:W-:Y:S01]  /*0300*/  FMUL R17, R14, R14 ;  /* 0x0000000e0e117220 */ /* 0x000fe20000400000 */
[----:B------:R-:W-:-:S02]  /*0310*/  HFMA2 R19, -RZ, RZ, 0.1171875, 0 ;  /* 0x2f800000ff137431 */ /* 0x000fc400000001ff */
[----:B------:R-:W-:Y:S01]  /*0320*/  FMUL R15, R15, R16 ;  /* 0x000000100f0f7220 */ /* 0x000fe20000400000 */
[----:B------:R-:W-:Y:S02]  /*0330*/  IMAD.IADD R16, R7, 0x1, R12 ;  /* 0x0000000107107824 */ /* 0x000fe400078e020c */
[----:B------:R-:W-:Y:S01]  /*0340*/  FFMA R17, R14, R14, R17 ;  /* 0x0000000e0e117223 */ /* 0x000fe20000000011 */
[-C--:B------:R-:W-:Y:S02]  /*0350*/  FMUL R14, R13, R13.reuse ;  /* 0x0000000d0d0e7220 */ /* 0x080fe40000400000 */
[----:B------:R-:W-:Y:S01]  /*0360*/  I2FP.F32.U32 R16, R16 ;  /* 0x0000001000107245 */ /* 0x000fe20000201000 */
[----:B------:R-:W-:Y:S01]  /*0370*/  FADD R6, -R17, 1 ;  /* 0x3f80000011067421 */ /* 0x000fe20000000100 */
[----:B------:R-:W-:-:S03]  /*0380*/  FFMA R14, R13, R13, R14 ;  /* 0x0000000d0d0e7223 */ /* 0x000fc6000000000e */
[----:B------:R-:W-:Y:S01]  /*0390*/  FMUL R6, R15, R6 ;  /* 0x000000060f067220 */ /* 0x000fe20000400000 */
[----:B------:R-:W-:Y:S01]  /*03a0*/  FFMA R16, R16, R19, 1.1641532182693481445e-10 ;  /* 0x2f00000010107423 */ /* 0x000fe20000000013 */
[----:B------:R-:W-:-:S04]  /*03b0*/  FADD R13, -R14, 1 ;  /* 0x3f8000000e0d7421 */ /* 0x000fc80000000100 */
[----:B------:R-:W-:Y:S01]  /*03c0*/  FMUL R6, R6, R13 ;  /* 0x0000000d06067220 */ /* 0x000fe20000400000 */
[----:B0-----:R-:W-:Y:S01]  /*03d0*/  FSETP.GEU.AND P0, PT, R16, UR6, PT ;  /* 0x0000000610007c0b */ /* 0x001fe2000bf0e000 */
[----:B------:R-:W-:-:S03]  /*03e0*/  IMAD.MOV.U32 R15, RZ, RZ, R4 ;  /* 0x000000ffff0f7224 */ /* 0x000fc600078e0004 */
[----:B------:R-:W-:Y:S02]  /*03f0*/  FSETP.LEU.XOR P0, PT, R6, RZ, !P0 ;  /* 0x000000ff0600720b */ /* 0x000fe4000470b800 */
[----:B------:R-:W-:Y:S02]  /*0400*/  MOV R14, R9 ;  /* 0x00000009000e7202 */ /* 0x000fe40000000f00 */
[----:B------:R-:W-:Y:S02]  /*0410*/  MOV R13, R8 ;  /* 0x00000008000d7202 */ /* 0x000fe40000000f00 */
[----:B------:R-:W-:Y:S02]  /*0420*/  MOV R6, R5 ;  /* 0x0000000500067202 */ /* 0x000fe40000000f00 */
[----:B------:R-:W-:Y:S01]  /*0430*/  SEL R5, RZ, 0x1, !P0 ;  /* 0x00000001ff057807 */ /* 0x000fe20004000000 */
[----:B------:R-:W-:Y:S04]  /*0440*/  STG.E.64 desc[UR4][R2.64+0x8], R14 ;  /* 0x0000080e02007986 */ /* 0x000fe8000c101b04 */
[----:B------:R-:W-:Y:S04]  /*0450*/  STG.E.64 desc[UR4][R2.64], R12 ;  /* 0x0000000c02007986 */ /* 0x000fe8000c101b04 */
[----:B------:R-:W-:Y:S04]  /*0460*/  STG.E.64 desc[UR4][R2.64+0x10], R6 ;  /* 0x0000100602007986 */ /* 0x000fe8000c101b04 */
[----:B------:R-:W-:Y:S01]  /*0470*/  STG.E desc[UR4][R10.64], R5 ;  /* 0x000000050a007986 */ /* 0x000fe2000c101904 */
[----:B------:R-:W-:Y:S05]  /*0480*/  EXIT ;  /* 0x000000000000794d */ /* 0x000fea0003800000 */
.L_x_22:
        /* <DEDUP_REMOVED lines=15> */
.L_x_24:


//--------------------- .nv.global.init           --------------------------
	.section	.nv.global.init,"aw",@progbits
	.align	4
.nv.global.init:
	.type		mrg32k3aM1SubSeq,@object
	.size		mrg32k3aM1SubSeq,(mrg32k3aM2SubSeq - mrg32k3aM1SubSeq)
mrg32k3aM1SubSeq:
        /*0000*/ 	.byte	0x0b, 0xcc, 0xee, 0x04, 0x73, 0x29, 0x8b, 0x6f, 0xf6, 0x53, 0x03, 0xf6, 0x23, 0xf6, 0xea, 0xda
        /* <DEDUP_REMOVED lines=125> */
	.type		mrg32k3aM2SubSeq,@object
	.size		mrg32k3aM2SubSeq,(mrg32k3aM1 - mrg32k3aM2SubSeq)
mrg32k3aM2SubSeq:
        /* <DEDUP_REMOVED lines=126> */
	.type		mrg32k3aM1,@object
	.size		mrg32k3aM1,(mrg32k3aM1Seq - mrg32k3aM1)
mrg32k3aM1:
        /* <DEDUP_REMOVED lines=144> */
	.type		mrg32k3aM1Seq,@object
	.size		mrg32k3aM1Seq,(mrg32k3aM2 - mrg32k3aM1Seq)
mrg32k3aM1Seq:
        /* <DEDUP_REMOVED lines=144> */
	.type		mrg32k3aM2,@object
	.size		mrg32k3aM2,(mrg32k3aM2Seq - mrg32k3aM2)
mrg32k3aM2:
        /* <DEDUP_REMOVED lines=144> */
	.type		mrg32k3aM2Seq,@object
	.size		mrg32k3aM2Seq,(precalc_xorwow_matrix - mrg32k3aM2Seq)
mrg32k3aM2Seq:
        /* <DEDUP_REMOVED lines=144> */
	.type		precalc_xorwow_matrix,@object
	.size		precalc_xorwow_matrix,(precalc_xorwow_offset_matrix - precalc_xorwow_matrix)
precalc_xorwow_matrix:
        /* <DEDUP_REMOVED lines=6400> */
	.type		precalc_xorwow_offset_matrix,@object
	.size		precalc_xorwow_offset_matrix,(.L_1 - precalc_xorwow_offset_matrix)
precalc_xorwow_offset_matrix:
        /* <DEDUP_REMOVED lines=6400> */
.L_1:


//--------------------- .nv.shared._Z11decode_mwpmPKiS0_PiS1_Pf --------------------------
	.section	.nv.shared._Z11decode_mwpmPKiS0_PiS1_Pf,"aw",@nobits
	.sectionflags	@""
	.align	4
.nv.shared._Z11decode_mwpmPKiS0_PiS1_Pf:
	.zero		5252


//--------------------- .nv.shared.reserved.0     --------------------------
	.section	.nv.shared.reserved.0,"aw",@nobits
	.weak		__nv_reservedSMEM_offset_0_alias
	.size		__nv_reservedSMEM_offset_0_alias, 0, 64
	.other		__nv_reservedSMEM_offset_0_alias,@"STO_CUDA_RESERVED_SHARED STV_DEFAULT"
__nv_reservedSMEM_offset_0_alias:
	.zero		0
	.zero		64


//--------------------- .nv.constant0._Z11decode_mwpmPKiS0_PiS1_Pf --------------------------
	.section	.nv.constant0._Z11decode_mwpmPKiS0_PiS1_Pf,"a",@progbits
	.sectionflags	@""
	.align	4
.nv.constant0._Z11decode_mwpmPKiS0_PiS1_Pf:
	.zero		936


//--------------------- .nv.constant0._Z19measure_syndromes_xPK6float2PifP17curandStateXORWOW --------------------------
	.section	.nv.constant0._Z19measure_syndromes_xPK6float2PifP17curandStateXORWOW,"a",@progbits
	.sectionflags	@""
	.align	4
.nv.constant0._Z19measure_syndromes_xPK6float2PifP17curandStateXORWOW:
	.zero		928


//--------------------- SYMBOLS --------------------------

	.type		.nv.reservedSmem.offset0,@object
	.size		.nv.reservedSmem.offset0,0x4
	.type		.nv.reservedSmem.cap,@object
	.size		.nv.reservedSmem.cap,0x4
